//
// Generated by NVIDIA NVVM Compiler
//
// Compiler Build ID: CL-36424714
// Cuda compilation tools, release 13.0, V13.0.88
// Based on NVVM 20.0.0
//

.version 9.0
.target sm_100
.address_size 64

	// .globl	_Z11dot_productPdS_S_

.visible .entry _Z11dot_productPdS_S_(
	.param .u64 .ptr .align 1 _Z11dot_productPdS_S__param_0,
	.param .u64 .ptr .align 1 _Z11dot_productPdS_S__param_1,
	.param .u64 .ptr .align 1 _Z11dot_productPdS_S__param_2
)
{
	.reg .b64 	%rd<8>;
	.reg .b64 	%fd<13>;

	ld.param.u64 	%rd1, [_Z11dot_productPdS_S__param_0];
	ld.param.u64 	%rd2, [_Z11dot_productPdS_S__param_1];
	ld.param.u64 	%rd3, [_Z11dot_productPdS_S__param_2];
	cvta.to.global.u64 	%rd4, %rd3;
	mov.b64 	%rd5, 0;
	st.global.u64 	[%rd4], %rd5;
	cvta.to.global.u64 	%rd6, %rd1;
	cvta.to.global.u64 	%rd7, %rd2;
	ld.global.f64 	%fd1, [%rd6];
	ld.global.f64 	%fd2, [%rd7];
	fma.rn.f64 	%fd3, %fd1, %fd2, 0d0000000000000000;
	st.global.f64 	[%rd4], %fd3;
	ld.global.f64 	%fd4, [%rd6+8];
	ld.global.f64 	%fd5, [%rd7+8];
	fma.rn.f64 	%fd6, %fd4, %fd5, %fd3;
	st.global.f64 	[%rd4], %fd6;
	ld.global.f64 	%fd7, [%rd6+16];
	ld.global.f64 	%fd8, [%rd7+16];
	fma.rn.f64 	%fd9, %fd7, %fd8, %fd6;
	st.global.f64 	[%rd4], %fd9;
	ld.global.f64 	%fd10, [%rd6+24];
	ld.global.f64 	%fd11, [%rd7+24];
	fma.rn.f64 	%fd12, %fd10, %fd11, %fd9;
	st.global.f64 	[%rd4], %fd12;
	ret;

}


// ===== COMPILED SASS (sm_100) =====

	.target	sm_100

	.elftype	@"ET_EXEC"


//--------------------- .note.nv.tkinfo           --------------------------
	.section	.note.nv.tkinfo,"",@"SHT_NOTE"
	.sectionflags	@"SHF_NOTE_NV_TKINFO"
	.tkinfo
        /*0018*/ 	.word	0x00000002
        /*0030*/ 	.string	""
        /*0030*/ 	.string	"ptxas"
        /*0030*/ 	.string	"Cuda compilation tools, release 13.0, V13.0.88"
        /*0030*/ 	.string	"Build cuda_13.0.r13.0/compiler.36424714_0"
        /*0030*/ 	.string	"-arch sm_100 -m 64 "



//--------------------- .note.nv.cuinfo           --------------------------
	.section	.note.nv.cuinfo,"",@"SHT_NOTE"
	.sectionflags	@"SHF_NOTE_NV_CUINFO"
        /*0018*/ 	.short	0x0002
        /*001a*/ 	.short	0x0064
        /*001c*/ 	.short	0x0082
	.zero		2


//--------------------- .nv.info                  --------------------------
	.section	.nv.info,"",@"SHT_CUDA_INFO"
	.align	4


	//----- nvinfo : EIATTR_REGCOUNT
	.align		4
        /*0000*/ 	.byte	0x04, 0x2f
        /*0002*/ 	.short	(.L_1 - .L_0)
	.align		4
.L_0:
        /*0004*/ 	.word	index@(_Z11dot_productPdS_S_)
        /*0008*/ 	.word	0x00000014


	//----- nvinfo : EIATTR_FRAME_SIZE
	.align		4
.L_1:
        /*000c*/ 	.byte	0x04, 0x11
        /*000e*/ 	.short	(.L_3 - .L_2)
	.align		4
.L_2:
        /*0010*/ 	.word	index@(_Z11dot_productPdS_S_)
        /*0014*/ 	.word	0x00000000


	//----- nvinfo : EIATTR_MIN_STACK_SIZE
	.align		4
.L_3:
        /*0018*/ 	.byte	0x04, 0x12
        /*001a*/ 	.short	(.L_5 - .L_4)
	.align		4
.L_4:
        /*001c*/ 	.word	index@(_Z11dot_productPdS_S_)
        /*0020*/ 	.word	0x00000000
.L_5:


//--------------------- .nv.compat                --------------------------
	.section	.nv.compat,"",@"SHT_CUDA_COMPAT_INFO"
	.align	4
        /*0000*/ 	.byte	0x02, 0x09, 0x00, 0x00, 0x02, 0x02, 0x01, 0x00, 0x02, 0x05, 0x05, 0x00, 0x03, 0x07, 0x01, 0x01
        /*0010*/ 	.byte	0x02, 0x03, 0x00, 0x00, 0x02, 0x06, 0x01, 0x00, 0x04, 0x0b, 0x08, 0x00, 0x01, 0x00, 0x00, 0x00
        /*0020*/ 	.byte	0x00, 0x00, 0x00, 0x00


//--------------------- .nv.info._Z11dot_productPdS_S_ --------------------------
	.section	.nv.info._Z11dot_productPdS_S_,"",@"SHT_CUDA_INFO"
	.sectionflags	@""
	.align	4


	//----- nvinfo : EIATTR_CUDA_API_VERSION
	.align		4
        /*0000*/ 	.byte	0x04, 0x37
        /*0002*/ 	.short	(.L_7 - .L_6)
.L_6:
        /*0004*/ 	.word	0x00000082


	//----- nvinfo : EIATTR_KPARAM_INFO
	.align		4
.L_7:
        /*0008*/ 	.byte	0x04, 0x17
        /*000a*/ 	.short	(.L_9 - .L_8)
.L_8:
        /*000c*/ 	.word	0x00000000
        /*0010*/ 	.short	0x0002
        /*0012*/ 	.short	0x0010
        /*0014*/ 	.byte	0x00, 0xf5, 0x21, 0x00


	//----- nvinfo : EIATTR_KPARAM_INFO
	.align		4
.L_9:
        /*0018*/ 	.byte	0x04, 0x17
        /*001a*/ 	.short	(.L_11 - .L_10)
.L_10:
        /*001c*/ 	.word	0x00000000
        /*0020*/ 	.short	0x0001
        /*0022*/ 	.short	0x0008
        /*0024*/ 	.byte	0x00, 0xf5, 0x21, 0x00


	//----- nvinfo : EIATTR_KPARAM_INFO
	.align		4
.L_11:
        /*0028*/ 	.byte	0x04, 0x17
        /*002a*/ 	.short	(.L_13 - .L_12)
.L_12:
        /*002c*/ 	.word	0x00000000
        /*0030*/ 	.short	0x0000
        /*0032*/ 	.short	0x0000
        /*0034*/ 	.byte	0x00, 0xf5, 0x21, 0x00


	//----- nvinfo : EIATTR_SPARSE_MMA_MASK
	.align		4
.L_13:
        /*0038*/ 	.byte	0x03, 0x50
        /*003a*/ 	.short	0x0000


	//----- nvinfo : EIATTR_MAXREG_COUNT
	.align		4
        /*003c*/ 	.byte	0x03, 0x1b
        /*003e*/ 	.short	0x00ff


	//----- nvinfo : EIATTR_MERCURY_ISA_VERSION
	.align		4
        /*0040*/ 	.byte	0x03, 0x5f
        /*0042*/ 	.short	0x0101


	//----- nvinfo : EIATTR_VRC_CTA_INIT_COUNT
	.align		4
        /*0044*/ 	.byte	0x02, 0x4a
	.zero		1
	.zero		1


	//----- nvinfo : EIATTR_EXIT_INSTR_OFFSETS
	.align		4
        /*0048*/ 	.byte	0x04, 0x1c
        /*004a*/ 	.short	(.L_15 - .L_14)


	//   ....[0]....
.L_14:
        /*004c*/ 	.word	0x00000160


	//----- nvinfo : EIATTR_CBANK_PARAM_SIZE
	.align		4
.L_15:
        /*0050*/ 	.byte	0x03, 0x19
        /*0052*/ 	.short	0x0018


	//----- nvinfo : EIATTR_PARAM_CBANK
	.align		4
        /*0054*/ 	.byte	0x04, 0x0a
        /*0056*/ 	.short	(.L_17 - .L_16)
	.align		4
.L_16:
        /*0058*/ 	.word	index@(.nv.constant0._Z11dot_productPdS_S_)
        /*005c*/ 	.short	0x0380
        /*005e*/ 	.short	0x0018


	//----- nvinfo : EIATTR_SW_WAR
	.align		4
.L_17:
        /*0060*/ 	.byte	0x04, 0x36
        /*0062*/ 	.short	(.L_19 - .L_18)
.L_18:
        /*0064*/ 	.word	0x00000008
.L_19:


//--------------------- .nv.callgraph             --------------------------
	.section	.nv.callgraph,"",@"SHT_CUDA_CALLGRAPH"
	.align	4
	.sectionentsize	8
	.align		4
        /*0000*/ 	.word	0x00000000
	.align		4
        /*0004*/ 	.word	0xffffffff
	.align		4
        /*0008*/ 	.word	0x00000000
	.align		4
        /*000c*/ 	.word	0xfffffffe
	.align		4
        /*0010*/ 	.word	0x00000000
	.align		4
        /*0014*/ 	.word	0xfffffffd
	.align		4
        /*0018*/ 	.word	0x00000000
	.align		4
        /*001c*/ 	.word	0xfffffffc


//--------------------- .text._Z11dot_productPdS_S_ --------------------------
	.section	.text._Z11dot_productPdS_S_,"ax",@progbits
	.align	128
        .global         _Z11dot_productPdS_S_
        .type           _Z11dot_productPdS_S_,@function
        .size           _Z11dot_productPdS_S_,(.L_x_1 - _Z11dot_productPdS_S_)
        .other          _Z11dot_productPdS_S_,@"STO_CUDA_ENTRY STV_DEFAULT"
_Z11dot_productPdS_S_:
.text._Z11dot_productPdS_S_:
[----:B------:R-:W-:Y:S08]  /*0000*/  LDC R1, c[0x0][0x37c] ;  /* 0x0000df00ff017b82 */ /* 0x000ff00000000800 */
[----:B------:R-:W0:Y:S01]  /*0010*/  LDC.64 R2, c[0x0][0x390] ;  /* 0x0000e400ff027b82 */ /* 0x000e220000000a00 */
[----:B------:R-:W0:Y:S07]  /*0020*/  LDCU.64 UR4, c[0x0][0x358] ;  /* 0x00006b00ff0477ac */ /* 0x000e2e0008000a00 */
[----:B------:R-:W1:Y:S08]  /*0030*/  LDC.64 R4, c[0x0][0x380] ;  /* 0x0000e000ff047b82 */ /* 0x000e700000000a00 */
[----:B------:R-:W2:Y:S01]  /*0040*/  LDC.64 R8, c[0x0][0x388] ;  /* 0x0000e200ff087b82 */ /* 0x000ea20000000a00 */
[----:B0-----:R-:W-:Y:S04]  /*0050*/  STG.E.64 desc[UR4][R2.64], RZ ;  /* 0x000000ff02007986 */ /* 0x001fe8000c101b04 */
[----:B-1----:R-:W3:Y:S04]  /*0060*/  LDG.E.64 R6, desc[UR4][R4.64] ;  /* 0x0000000404067981 */ /* 0x002ee8000c1e1b00 */
[----:B--2---:R-:W3:Y:S02]  /*0070*/  LDG.E.64 R10, desc[UR4][R8.64] ;  /* 0x00000004080a7981 */ /* 0x004ee4000c1e1b00 */
[----:B---3--:R-:W-:-:S07]  /*0080*/  DFMA R6, R6, R10, RZ ;  /* 0x0000000a0606722b */ /* 0x008fce00000000ff */
[----:B------:R-:W-:Y:S04]  /*0090*/  STG.E.64 desc[UR4][R2.64], R6 ;  /* 0x0000000602007986 */ /* 0x000fe8000c101b04 */
[----:B------:R-:W2:Y:S04]  /*00a0*/  LDG.E.64 R10, desc[UR4][R4.64+0x8] ;  /* 0x00000804040a7981 */ /* 0x000ea8000c1e1b00 */
[----:B------:R-:W2:Y:S02]  /*00b0*/  LDG.E.64 R12, desc[UR4][R8.64+0x8] ;  /* 0x00000804080c7981 */ /* 0x000ea4000c1e1b00 */
[----:B--2---:R-:W-:-:S07]  /*00c0*/  DFMA R10, R10, R12, R6 ;  /* 0x0000000c0a0a722b */ /* 0x004fce0000000006 */
        /* <DEDUP_REMOVED lines=8> */
[----:B------:R-:W-:Y:S01]  /*0150*/  STG.E.64 desc[UR4][R2.64], R14 ;  /* 0x0000000e02007986 */ /* 0x000fe2000c101b04 */
[----:B------:R-:W-:Y:S05]  /*0160*/  EXIT ;  /* 0x000000000000794d */ /* 0x000fea0003800000 */
.L_x_0:
[----:B------:R-:W-:-:S00]  /*0170*/  BRA `(.L_x_0) ;  /* 0xfffffffc00fc7947 */ /* 0x000fc0000383ffff */
[----:B------:R-:W-:-:S00]  /*0180*/  NOP ;  /* 0x0000000000007918 */ /* 0x000fc00000000000 */
[----:B------:R-:W-:-:S00]  /*0190*/  NOP ;  /* 0x0000000000007918 */ /* 0x000fc00000000000 */
[----:B------:R-:W-:-:S00]  /*01a0*/  NOP ;  /* 0x0000000000007918 */ /* 0x000fc00000000000 */
[----:B------:R-:W-:-:S00]  /*01b0*/  NOP ;  /* 0x0000000000007918 */ /* 0x000fc00000000000 */
[----:B------:R-:W-:-:S00]  /*01c0*/  NOP ;  /* 0x0000000000007918 */ /* 0x000fc00000000000 */
[----:B------:R-:W-:-:S00]  /*01d0*/  NOP ;  /* 0x0000000000007918 */ /* 0x000fc00000000000 */
[----:B------:R-:W-:-:S00]  /*01e0*/  NOP ;  /* 0x0000000000007918 */ /* 0x000fc00000000000 */
[----:B------:R-:W-:-:S00]  /*01f0*/  NOP ;  /* 0x0000000000007918 */ /* 0x000fc00000000000 */
.L_x_1:


//--------------------- .nv.shared.reserved.0     --------------------------
	.section	.nv.shared.reserved.0,"aw",@nobits
	.weak		__nv_reservedSMEM_offset_0_alias
	.size		__nv_reservedSMEM_offset_0_alias, 0, 64
	.other		__nv_reservedSMEM_offset_0_alias,@"STO_CUDA_RESERVED_SHARED STV_DEFAULT"
__nv_reservedSMEM_offset_0_alias:
	.zero		0
	.zero		64


//--------------------- .nv.constant0._Z11dot_productPdS_S_ --------------------------
	.section	.nv.constant0._Z11dot_productPdS_S_,"a",@progbits
	.sectionflags	@""
	.align	4
.nv.constant0._Z11dot_productPdS_S_:
	.zero		920


//--------------------- SYMBOLS --------------------------

	.type		.nv.reservedSmem.offset0,@object
	.size		.nv.reservedSmem.offset0,0x4
